	.headerflags	@"EF_CUDA_TEXMODE_UNIFIED EF_CUDA_64BIT_ADDRESS EF_CUDA_ACCELERATORS EF_CUDA_SM90 EF_CUDA_VIRTUAL_SM(EF_CUDA_SM90)"
	.elftype	@"ET_EXEC"


//--------------------- .nv.info                  --------------------------
	.section	.nv.info,"",@"SHT_CUDA_INFO"
	.align	4


	//----- nvinfo : EIATTR_REGCOUNT
	.align		4
        /*0000*/ 	.byte	0x04, 0x2f
        /*0002*/ 	.short	(.L_2 - .L_1)
	.align		4
.L_1:
        /*0004*/ 	.word	index@(triton_poi_fused__unsafe_index_elu_24)
        /*0008*/ 	.word	0x0000001d


	//----- nvinfo : EIATTR_MIN_STACK_SIZE
	.align		4
.L_2:
        /*000c*/ 	.byte	0x04, 0x12
        /*000e*/ 	.short	(.L_4 - .L_3)
	.align		4
.L_3:
        /*0010*/ 	.word	index@(triton_poi_fused__unsafe_index_elu_24)
        /*0014*/ 	.word	0x00000000


	//----- nvinfo : EIATTR_FRAME_SIZE
	.align		4
.L_4:
        /*0018*/ 	.byte	0x04, 0x11
        /*001a*/ 	.short	(.L_6 - .L_5)
	.align		4
.L_5:
        /*001c*/ 	.word	index@(triton_poi_fused__unsafe_index_elu_24)
        /*0020*/ 	.word	0x00000000


	//----- nvinfo : EIATTR_MIN_STACK_SIZE
	.align		4
.L_6:
        /*0024*/ 	.byte	0x04, 0x12
        /*0026*/ 	.short	(.L_8 - .L_7)
	.align		4
.L_7:
        /*0028*/ 	.word	index@(triton_poi_fused__unsafe_index_elu_24)
        /*002c*/ 	.word	0x00000000
.L_8:


//--------------------- .nv.info.triton_poi_fused__unsafe_index_elu_24 --------------------------
	.section	.nv.info.triton_poi_fused__unsafe_index_elu_24,"",@"SHT_CUDA_INFO"
	.sectionflags	@""
	.align	4


	//----- nvinfo : EIATTR_CUDA_API_VERSION
	.align		4
        /*0000*/ 	.byte	0x04, 0x37
        /*0002*/ 	.short	(.L_10 - .L_9)
.L_9:
        /*0004*/ 	.word	0x0000007c


	//----- nvinfo : EIATTR_KPARAM_INFO
	.align		4
.L_10:
        /*0008*/ 	.byte	0x04, 0x17
        /*000a*/ 	.short	(.L_12 - .L_11)
.L_11:
        /*000c*/ 	.word	0x00000000
        /*0010*/ 	.short	0x0003
        /*0012*/ 	.short	0x0018
        /*0014*/ 	.byte	0x00, 0xf0, 0x11, 0x00


	//----- nvinfo : EIATTR_KPARAM_INFO
	.align		4
.L_12:
        /*0018*/ 	.byte	0x04, 0x17
        /*001a*/ 	.short	(.L_14 - .L_13)
.L_13:
        /*001c*/ 	.word	0x00000000
        /*0020*/ 	.short	0x0002
        /*0022*/ 	.short	0x0010
        /*0024*/ 	.byte	0x00, 0xf4, 0x21, 0x00


	//----- nvinfo : EIATTR_KPARAM_INFO
	.align		4
.L_14:
        /*0028*/ 	.byte	0x04, 0x17
        /*002a*/ 	.short	(.L_16 - .L_15)
.L_15:
        /*002c*/ 	.word	0x00000000
        /*0030*/ 	.short	0x0001
        /*0032*/ 	.short	0x0008
        /*0034*/ 	.byte	0x00, 0xf4, 0x21, 0x00


	//----- nvinfo : EIATTR_KPARAM_INFO
	.align		4
.L_16:
        /*0038*/ 	.byte	0x04, 0x17
        /*003a*/ 	.short	(.L_18 - .L_17)
.L_17:
        /*003c*/ 	.word	0x00000000
        /*0040*/ 	.short	0x0000
        /*0042*/ 	.short	0x0000
        /*0044*/ 	.byte	0x00, 0xf4, 0x21, 0x00


	//----- nvinfo : EIATTR_SPARSE_MMA_MASK
	.align		4
.L_18:
        /*0048*/ 	.byte	0x03, 0x50
        /*004a*/ 	.short	0x0000


	//----- nvinfo : EIATTR_MAXREG_COUNT
	.align		4
        /*004c*/ 	.byte	0x03, 0x1b
        /*004e*/ 	.short	0x00ff


	//----- nvinfo : EIATTR_EXIT_INSTR_OFFSETS
	.align		4
        /*0050*/ 	.byte	0x04, 0x1c
        /*0052*/ 	.short	(.L_20 - .L_19)


	//   ....[0]....
.L_19:
        /*0054*/ 	.word	0x00001490


	//----- nvinfo : EIATTR_REQNTID
	.align		4
.L_20:
        /*0058*/ 	.byte	0x04, 0x10
        /*005a*/ 	.short	(.L_22 - .L_21)
.L_21:
        /*005c*/ 	.word	0x00000080
        /*0060*/ 	.word	0x00000001
        /*0064*/ 	.word	0x00000001


	//----- nvinfo : EIATTR_CBANK_PARAM_SIZE
	.align		4
.L_22:
        /*0068*/ 	.byte	0x03, 0x19
        /*006a*/ 	.short	0x001c


	//----- nvinfo : EIATTR_PARAM_CBANK
	.align		4
        /*006c*/ 	.byte	0x04, 0x0a
        /*006e*/ 	.short	(.L_24 - .L_23)
	.align		4
.L_23:
        /*0070*/ 	.word	index@(.nv.constant0.triton_poi_fused__unsafe_index_elu_24)
        /*0074*/ 	.short	0x0210
        /*0076*/ 	.short	0x001c


	//----- nvinfo : EIATTR_SW_WAR
	.align		4
.L_24:
        /*0078*/ 	.byte	0x04, 0x36
        /*007a*/ 	.short	(.L_26 - .L_25)
.L_25:
        /*007c*/ 	.word	0x00000008
.L_26:


//--------------------- .nv.callgraph             --------------------------
	.section	.nv.callgraph,"",@"SHT_CUDA_CALLGRAPH"
	.align	4
	.sectionentsize	8
	.align		4
        /*0000*/ 	.word	0x00000000
	.align		4
        /*0004*/ 	.word	0xffffffff
	.align		4
        /*0008*/ 	.word	0x00000000
	.align		4
        /*000c*/ 	.word	0xfffffffe
	.align		4
        /*0010*/ 	.word	0x00000000
	.align		4
        /*0014*/ 	.word	0xfffffffd
	.align		4
        /*0018*/ 	.word	0x00000000
	.align		4
        /*001c*/ 	.word	0xfffffffc


//--------------------- .nv.constant4             --------------------------
	.section	.nv.constant4,"a",@progbits
	.align	8
	.align		8
.nv.constant4:
        /*0000*/ 	.dword	_$_str


//--------------------- .text.triton_poi_fused__unsafe_index_elu_24 --------------------------
	.section	.text.triton_poi_fused__unsafe_index_elu_24,"ax",@progbits
	.align	128
        .global         triton_poi_fused__unsafe_index_elu_24
        .type           triton_poi_fused__unsafe_index_elu_24,@function
        .size           triton_poi_fused__unsafe_index_elu_24,(.L_x_1 - triton_poi_fused__unsafe_index_elu_24)
        .other          triton_poi_fused__unsafe_index_elu_24,@"STO_CUDA_ENTRY STV_DEFAULT"
triton_poi_fused__unsafe_index_elu_24:
.text.triton_poi_fused__unsafe_index_elu_24:
[----:B------:R-:W-:Y:S01]  /*0000*/  LDC R1, c[0x0][0x28] ;  /* 0x00000a00ff017b82 */ /* 0x000fe20000000800 */
[----:B------:R-:W1:Y:S07]  /*0010*/  S2R R0, SR_TID.X ;  /* 0x0000000000007919 */ /* 0x000e6e0000002100 */
[----:B------:R-:W2:Y:S01]  /*0020*/  LDC.64 R4, c[0x0][0x210] ;  /* 0x00008400ff047b82 */ /* 0x000ea20000000a00 */
[----:B------:R-:W-:Y:S01]  /*0030*/  ULDC.64 UR4, c[0x0][0x208] ;  /* 0x0000820000047ab9 */ /* 0x000fe20000000a00 */
[----:B------:R-:W-:Y:S01]  /*0040*/  ULDC.64 UR6, c[0x0][0x218] ;  /* 0x0000860000067ab9 */ /* 0x000fe20000000a00 */
[----:B------:R-:W3:Y:S01]  /*0050*/  S2R R3, SR_CTAID.X ;  /* 0x0000000000037919 */ /* 0x000ee20000002500 */
[----:B-1----:R-:W-:Y:S01]  /*0060*/  IMAD.SHL.U32 R0, R0, 0x4, RZ ;  /* 0x0000000400007824 */ /* 0x002fe200078e00ff */
[----:B---3--:R-:W-:-:S04]  /*0070*/  SHF.R.S32.HI R17, RZ, 0x15, R3 ;  /* 0x00000015ff117819 */ /* 0x008fc80000011403 */
[----:B------:R-:W-:Y:S02]  /*0080*/  LOP3.LUT R0, R0, 0x1fc, RZ, 0xc0, !PT ;  /* 0x000001fc00007812 */ /* 0x000fe400078ec0ff */
[----:B------:R-:W-:-:S03]  /*0090*/  SGXT R17, R17, 0x1 ;  /* 0x000000011111781a */ /* 0x000fc60000000200 */
[----:B------:R-:W-:-:S04]  /*00a0*/  IMAD R2, R3, 0x400, R0 ;  /* 0x0000040003027824 */ /* 0x000fc800078e0200 */
[----:B------:R-:W-:-:S05]  /*00b0*/  VIADD R0, R2, 0x200 ;  /* 0x0000020002007836 */ /* 0x000fca0000000000 */
[----:B------:R-:W-:-:S04]  /*00c0*/  LEA.HI R3, R17, R0, RZ, 0x4 ;  /* 0x0000000011037211 */ /* 0x000fc800078f20ff */
[----:B------:R-:W-:Y:S02]  /*00d0*/  SHF.R.S32.HI R6, RZ, 0x4, R3 ;  /* 0x00000004ff067819 */ /* 0x000fe40000011403 */
[----:B------:R-:W-:Y:S02]  /*00e0*/  SHF.R.S32.HI R3, RZ, 0x1f, R2 ;  /* 0x0000001fff037819 */ /* 0x000fe40000011402 */
[----:B------:R-:W-:Y:S02]  /*00f0*/  LEA.HI R7, R6, R6, RZ, 0x4 ;  /* 0x0000000606077211 */ /* 0x000fe400078f20ff */
[----:B------:R-:W-:Y:S02]  /*0100*/  LEA.HI R3, R3, R2, RZ, 0x4 ;  /* 0x0000000203037211 */ /* 0x000fe400078f20ff */
[----:B------:R-:W-:Y:S02]  /*0110*/  LOP3.LUT R7, R7, 0xfffffff0, RZ, 0xc0, !PT ;  /* 0xfffffff007077812 */ /* 0x000fe400078ec0ff */
[----:B------:R-:W-:-:S02]  /*0120*/  LOP3.LUT R9, R3, 0xfffffff0, RZ, 0xc0, !PT ;  /* 0xfffffff003097812 */ /* 0x000fc400078ec0ff */
[----:B------:R-:W-:Y:S01]  /*0130*/  SHF.R.S32.HI R3, RZ, 0x4, R3 ;  /* 0x00000004ff037819 */ /* 0x000fe20000011403 */
[----:B------:R-:W-:Y:S02]  /*0140*/  IMAD.IADD R7, R6, 0x1, -R7 ;  /* 0x0000000106077824 */ /* 0x000fe400078e0a07 */
[----:B------:R-:W-:Y:S02]  /*0150*/  IMAD.IADD R9, R2, 0x1, -R9 ;  /* 0x0000000102097824 */ /* 0x000fe400078e0a09 */
[----:B--2---:R-:W-:-:S06]  /*0160*/  IMAD.WIDE R14, R7, 0x8, R4 ;  /* 0x00000008070e7825 */ /* 0x004fcc00078e0204 */
[----:B------:R-:W2:Y:S01]  /*0170*/  LDG.E.EL.64 R14, desc[UR4][R14.64] ;  /* 0x000000040e0e7981 */ /* 0x000ea2000c2e1b00 */
[----:B------:R-:W-:Y:S01]  /*0180*/  IMAD.WIDE R8, R9, 0x8, R4 ;  /* 0x0000000809087825 */ /* 0x000fe200078e0204 */
[----:B------:R-:W-:-:S04]  /*0190*/  LEA.HI R6, R3, R3, RZ, 0x4 ;  /* 0x0000000303067211 */ /* 0x000fc800078f20ff */
[----:B------:R-:W-:Y:S01]  /*01a0*/  LOP3.LUT R6, R6, 0xfffffff0, RZ, 0xc0, !PT ;  /* 0xfffffff006067812 */ /* 0x000fe200078ec0ff */
[----:B------:R-:W3:Y:S04]  /*01b0*/  LDG.E.EL.128 R8, desc[UR4][R8.64] ;  /* 0x0000000408087981 */ /* 0x000ee8000c2e1d00 */
[----:B------:R-:W-:-:S04]  /*01c0*/  IMAD.IADD R13, R3, 0x1, -R6 ;  /* 0x00000001030d7824 */ /* 0x000fc800078e0a06 */
[----:B------:R-:W-:-:S06]  /*01d0*/  IMAD.WIDE R12, R13, 0x8, R4 ;  /* 0x000000080d0c7825 */ /* 0x000fcc00078e0204 */
[----:B------:R-:W4:Y:S01]  /*01e0*/  LDG.E.EL.64 R12, desc[UR4][R12.64] ;  /* 0x000000040c0c7981 */ /* 0x000f22000c2e1b00 */
[----:B------:R-:W-:-:S05]  /*01f0*/  VIADD R6, R2, 0x2 ;  /* 0x0000000202067836 */ /* 0x000fca0000000000 */
[----:B------:R-:W-:-:S04]  /*0200*/  LEA.HI R3, R17, R6, RZ, 0x4 ;  /* 0x0000000611037211 */ /* 0x000fc800078f20ff */
[----:B------:R-:W-:-:S05]  /*0210*/  LOP3.LUT R3, R3, 0xfffffff0, RZ, 0xc0, !PT ;  /* 0xfffffff003037812 */ /* 0x000fca00078ec0ff */
[----:B------:R-:W-:-:S04]  /*0220*/  IMAD.IADD R3, R6, 0x1, -R3 ;  /* 0x0000000106037824 */ /* 0x000fc800078e0a03 */
[----:B------:R-:W-:-:S06]  /*0230*/  IMAD.WIDE R4, R3, 0x8, R4 ;  /* 0x0000000803047825 */ /* 0x000fcc00078e0204 */
[----:B------:R-:W5:Y:S01]  /*0240*/  LDG.E.EL.128 R4, desc[UR4][R4.64] ;  /* 0x0000000404047981 */ /* 0x000f62000c2e1d00 */
[----:B------:R-:W-:-:S04]  /*0250*/  LEA.HI R0, R17, R0, RZ, 0x8 ;  /* 0x0000000011007211 */ /* 0x000fc800078f40ff */
[----:B------:R-:W-:Y:S02]  /*0260*/  SHF.R.S32.HI R0, RZ, 0x8, R0 ;  /* 0x00000008ff007819 */ /* 0x000fe40000011400 */
[----:B------:R-:W-:-:S04]  /*0270*/  LEA.HI R17, R17, R2, RZ, 0x8 ;  /* 0x0000000211117211 */ /* 0x000fc800078f40ff */
[----:B------:R-:W-:-:S05]  /*0280*/  SHF.R.S32.HI R17, RZ, 0x8, R17 ;  /* 0x00000008ff117819 */ /* 0x000fca0000011411 */
[----:B------:R-:W-:Y:S01]  /*0290*/  IMAD.SHL.U32 R17, R17, 0x40, RZ ;  /* 0x0000004011117824 */ /* 0x000fe200078e00ff */
[----:B--2---:R-:W-:-:S04]  /*02a0*/  SHF.R.U32.HI R3, RZ, 0x1c, R15 ;  /* 0x0000001cff037819 */ /* 0x004fc8000001160f */
[----:B------:R-:W-:Y:S02]  /*02b0*/  LOP3.LUT R3, R3, 0x8, RZ, 0xc0, !PT ;  /* 0x0000000803037812 */ /* 0x000fe400078ec0ff */
[----:B---3--:R-:W-:Y:S02]  /*02c0*/  SHF.R.U32.HI R16, RZ, 0x1a, R9 ;  /* 0x0000001aff107819 */ /* 0x008fe40000011609 */
[----:B------:R-:W-:Y:S02]  /*02d0*/  IADD3 R3, P0, R14, R3, RZ ;  /* 0x000000030e037210 */ /* 0x000fe40007f1e0ff */
[----:B------:R-:W-:-:S03]  /*02e0*/  LOP3.LUT R16, R16, 0x20, RZ, 0xc0, !PT ;  /* 0x0000002010107812 */ /* 0x000fc600078ec0ff */
[----:B------:R-:W-:Y:S01]  /*02f0*/  IMAD.X R18, RZ, RZ, R15, P0 ;  /* 0x000000ffff127224 */ /* 0x000fe200000e060f */
[----:B------:R-:W-:Y:S01]  /*0300*/  LEA R19, P0, R8, UR6, 0x2 ;  /* 0x0000000608137c11 */ /* 0x000fe2000f8010ff */
[C---:B------:R-:W-:Y:S02]  /*0310*/  IMAD.SHL.U32 R14, R3.reuse, 0x20, RZ ;  /* 0x00000020030e7824 */ /* 0x040fe400078e00ff */
[----:B------:R-:W-:Y:S01]  /*0320*/  IMAD.SHL.U32 R15, R0, 0x40, RZ ;  /* 0x00000040000f7824 */ /* 0x000fe200078e00ff */
[----:B------:R-:W-:Y:S02]  /*0330*/  SHF.L.U64.HI R3, R3, 0x5, R18 ;  /* 0x0000000503037819 */ /* 0x000fe40000010212 */
[----:B------:R-:W-:Y:S02]  /*0340*/  LEA.HI.X R18, R8, UR7, R9, 0x2, P0 ;  /* 0x0000000708127c11 */ /* 0x000fe400080f1409 */
[----:B------:R-:W-:Y:S02]  /*0350*/  IADD3 R8, P0, P1, R14, R19, R16 ;  /* 0x000000130e087210 */ /* 0x000fe4000791e010 */
[----:B----4-:R-:W-:-:S02]  /*0360*/  SHF.R.U32.HI R23, RZ, 0x1c, R13 ;  /* 0x0000001cff177819 */ /* 0x010fc4000001160d */
[----:B------:R-:W-:Y:S02]  /*0370*/  IADD3.X R9, R3, R18, RZ, P0, P1 ;  /* 0x0000001203097210 */ /* 0x000fe400007e24ff */
[----:B------:R-:W-:Y:S01]  /*0380*/  LOP3.LUT R23, R23, 0x8, RZ, 0xc0, !PT ;  /* 0x0000000817177812 */ /* 0x000fe200078ec0ff */
[----:B------:R-:W-:-:S03]  /*0390*/  IMAD.WIDE R20, R15, 0x4, R8 ;  /* 0x000000040f147825 */ /* 0x000fc600078e0208 */
[----:B------:R-:W-:Y:S02]  /*03a0*/  IADD3 R8, P0, R12, R23, RZ ;  /* 0x000000170c087210 */ /* 0x000fe40007f1e0ff */
[----:B------:R1:W2:Y:S03]  /*03b0*/  LDG.E.EL R0, desc[UR4][R20.64] ;  /* 0x0000000414007981 */ /* 0x0002a6000c2e1900 */
[----:B------:R-:W-:Y:S02]  /*03c0*/  IMAD.X R13, RZ, RZ, R13, P0 ;  /* 0x000000ffff0d7224 */ /* 0x000fe400000e060d */
[----:B------:R-:W-:-:S03]  /*03d0*/  IMAD.SHL.U32 R12, R8, 0x20, RZ ;  /* 0x00000020080c7824 */ /* 0x000fc600078e00ff */
[----:B------:R-:W-:Y:S02]  /*03e0*/  SHF.L.U64.HI R13, R8, 0x5, R13 ;  /* 0x00000005080d7819 */ /* 0x000fe4000001020d */
[----:B------:R-:W-:Y:S02]  /*03f0*/  IADD3 R8, P0, P1, R12, R19, R16 ;  /* 0x000000130c087210 */ /* 0x000fe4000791e010 */
[----:B------:R-:W-:Y:S02]  /*0400*/  SHF.R.U32.HI R16, RZ, 0x1a, R11 ;  /* 0x0000001aff107819 */ /* 0x000fe4000001160b */
[----:B------:R-:W-:Y:S02]  /*0410*/  IADD3.X R9, R13, R18, RZ, P0, P1 ;  /* 0x000000120d097210 */ /* 0x000fe400007e24ff */
[----:B-1----:R-:W-:Y:S01]  /*0420*/  LEA R20, P0, R10, UR6, 0x2 ;  /* 0x000000060a147c11 */ /* 0x002fe2000f8010ff */
[----:B------:R-:W-:Y:S01]  /*0430*/  IMAD.WIDE R18, R17, 0x4, R8 ;  /* 0x0000000411127825 */ /* 0x000fe200078e0208 */
[----:B------:R-:W-:-:S02]  /*0440*/  LOP3.LUT R9, R16, 0x20, RZ, 0xc0, !PT ;  /* 0x0000002010097812 */ /* 0x000fc400078ec0ff */
[----:B------:R-:W-:Y:S02]  /*0450*/  LEA.HI.X R16, R10, UR7, R11, 0x2, P0 ;  /* 0x000000070a107c11 */ /* 0x000fe400080f140b */
[--C-:B------:R-:W-:Y:S01]  /*0460*/  IADD3 R22, P0, P1, R12, R20, R9.reuse ;  /* 0x000000140c167210 */ /* 0x100fe2000791e009 */
[----:B------:R1:W3:Y:S03]  /*0470*/  LDG.E.EL R8, desc[UR4][R18.64] ;  /* 0x0000000412087981 */ /* 0x0002e6000c2e1900 */
[----:B------:R-:W-:Y:S02]  /*0480*/  IADD3.X R23, R13, R16, RZ, P0, P1 ;  /* 0x000000100d177210 */ /* 0x000fe400007e24ff */
[----:B------:R-:W-:Y:S01]  /*0490*/  IADD3 R10, P0, P1, R14, R20, R9 ;  /* 0x000000140e0a7210 */ /* 0x000fe2000791e009 */
[----:B------:R-:W-:-:S05]  /*04a0*/  IMAD.WIDE R22, R17, 0x4, R22 ;  /* 0x0000000411167825 */ /* 0x000fca00078e0216 */
[----:B------:R4:W3:Y:S01]  /*04b0*/  LDG.E.EL R9, desc[UR4][R22.64] ;  /* 0x0000000416097981 */ /* 0x0008e2000c2e1900 */
[----:B------:R-:W-:-:S03]  /*04c0*/  IADD3.X R11, R3, R16, RZ, P0, P1 ;  /* 0x00000010030b7210 */ /* 0x000fc600007e24ff */
[----:B------:R-:W-:Y:S01]  /*04d0*/  IMAD.WIDE R24, R15, 0x4, R10 ;  /* 0x000000040f187825 */ /* 0x000fe200078e020a */
[--C-:B-----5:R-:W-:Y:S02]  /*04e0*/  SHF.R.U32.HI R11, RZ, 0x1a, R5.reuse ;  /* 0x0000001aff0b7819 */ /* 0x120fe40000011605 */
[C---:B------:R-:W-:Y:S02]  /*04f0*/  LEA R16, P0, R4.reuse, UR6, 0x2 ;  /* 0x0000000604107c11 */ /* 0x040fe4000f8010ff */
[----:B-1----:R-:W-:Y:S01]  /*0500*/  LOP3.LUT R19, R11, 0x20, RZ, 0xc0, !PT ;  /* 0x000000200b137812 */ /* 0x002fe200078ec0ff */
[----:B------:R-:W5:Y:S01]  /*0510*/  LDG.E.EL R10, desc[UR4][R24.64] ;  /* 0x00000004180a7981 */ /* 0x000f62000c2e1900 */
[----:B------:R-:W-:Y:S02]  /*0520*/  LEA.HI.X R18, R4, UR7, R5, 0x2, P0 ;  /* 0x0000000704127c11 */ /* 0x000fe400080f1405 */
[----:B------:R-:W-:-:S04]  /*0530*/  IADD3 R4, P0, P1, R12, R16, R19 ;  /* 0x000000100c047210 */ /* 0x000fc8000791e013 */
[----:B------:R-:W-:-:S03]  /*0540*/  IADD3.X R5, R13, R18, RZ, P0, P1 ;  /* 0x000000120d057210 */ /* 0x000fc600007e24ff */
[----:B------:R-:W-:-:S05]  /*0550*/  IMAD.WIDE R20, R17, 0x4, R4 ;  /* 0x0000000411147825 */ /* 0x000fca00078e0204 */
[----:B------:R1:W5:Y:S01]  /*0560*/  LDG.E.EL R11, desc[UR4][R20.64] ;  /* 0x00000004140b7981 */ /* 0x000362000c2e1900 */
[----:B----4-:R-:W-:Y:S02]  /*0570*/  SHF.R.U32.HI R23, RZ, 0x1a, R7 ;  /* 0x0000001aff177819 */ /* 0x010fe40000011607 */
[----:B------:R-:W-:Y:S02]  /*0580*/  IADD3 R4, P1, P2, R14, R16, R19 ;  /* 0x000000100e047210 */ /* 0x000fe40007a3e013 */
[C---:B------:R-:W-:Y:S02]  /*0590*/  LEA R16, P0, R6.reuse, UR6, 0x2 ;  /* 0x0000000606107c11 */ /* 0x040fe4000f8010ff */
[----:B------:R-:W-:Y:S02]  /*05a0*/  LOP3.LUT R23, R23, 0x20, RZ, 0xc0, !PT ;  /* 0x0000002017177812 */ /* 0x000fe400078ec0ff */
[----:B------:R-:W-:Y:S02]  /*05b0*/  IADD3.X R5, R3, R18, RZ, P1, P2 ;  /* 0x0000001203057210 */ /* 0x000fe40000fe44ff */
[----:B------:R-:W-:-:S02]  /*05c0*/  LEA.HI.X R22, R6, UR7, R7, 0x2, P0 ;  /* 0x0000000706167c11 */ /* 0x000fc400080f1407 */
[----:B------:R-:W-:Y:S01]  /*05d0*/  IADD3 R12, P0, P1, R12, R16, R23 ;  /* 0x000000100c0c7210 */ /* 0x000fe2000791e017 */
[----:B------:R-:W-:-:S03]  /*05e0*/  IMAD.WIDE R18, R15, 0x4, R4 ;  /* 0x000000040f127825 */ /* 0x000fc600078e0204 */
[----:B------:R-:W-:Y:S02]  /*05f0*/  IADD3.X R13, R13, R22, RZ, P0, P1 ;  /* 0x000000160d0d7210 */ /* 0x000fe400007e24ff */
[----:B------:R-:W-:Y:S01]  /*0600*/  IADD3 R4, P0, P1, R14, R16, R23 ;  /* 0x000000100e047210 */ /* 0x000fe2000791e017 */
[----:B------:R-:W4:Y:S01]  /*0610*/  LDG.E.EL R6, desc[UR4][R18.64] ;  /* 0x0000000412067981 */ /* 0x000f22000c2e1900 */
[----:B------:R-:W-:Y:S02]  /*0620*/  IMAD.WIDE R16, R17, 0x4, R12 ;  /* 0x0000000411107825 */ /* 0x000fe400078e020c */
[----:B------:R-:W-:-:S03]  /*0630*/  IADD3.X R5, R3, R22, RZ, P0, P1 ;  /* 0x0000001603057210 */ /* 0x000fc600007e24ff */
[----:B------:R-:W4:Y:S01]  /*0640*/  LDG.E.EL R7, desc[UR4][R16.64] ;  /* 0x0000000410077981 */ /* 0x000f22000c2e1900 */
[----:B------:R-:W-:-:S05]  /*0650*/  IMAD.WIDE R4, R15, 0x4, R4 ;  /* 0x000000040f047825 */ /* 0x000fca00078e0204 */
[----:B------:R1:W4:Y:S01]  /*0660*/  LDG.E.EL R12, desc[UR4][R4.64] ;  /* 0x00000004040c7981 */ /* 0x000322000c2e1900 */
[C---:B--2---:R-:W-:Y:S01]  /*0670*/  FMUL R14, R0.reuse, 1.4426950216293334961 ;  /* 0x3fb8aa3b000e7820 */ /* 0x044fe20000400000 */
[C---:B------:R-:W-:Y:S01]  /*0680*/  FADD.FTZ R3, |R0|.reuse, -RZ ;  /* 0x800000ff00037221 */ /* 0x040fe20000010200 */
[----:B------:R-:W-:-:S04]  /*0690*/  FSETP.NEU.AND P5, PT, R0, RZ, PT ;  /* 0x000000ff0000720b */ /* 0x000fc80003fad000 */
[----:B------:R-:W1:Y:S01]  /*06a0*/  FRND R14, R14 ;  /* 0x0000000e000e7307 */ /* 0x000e620000201000 */
[----:B------:R-:W-:Y:S01]  /*06b0*/  FSETP.GEU.AND P0, PT, R3, 0.40999999642372131348, PT ;  /* 0x3ed1eb850300780b */ /* 0x000fe20003f0e000 */
[----:B------:R-:W-:-:S03]  /*06c0*/  IMAD.MOV.U32 R3, RZ, RZ, 0x3ab5ebe6 ;  /* 0x3ab5ebe6ff037424 */ /* 0x000fc600078e00ff */
[----:B-1----:R-:W-:Y:S01]  /*06d0*/  FSEL R21, R14, RZ, P0 ;  /* 0x000000ff0e157208 */ /* 0x002fe20000000000 */
[C---:B---3--:R-:W-:Y:S01]  /*06e0*/  FMUL R13, R8.reuse, 1.4426950216293334961 ;  /* 0x3fb8aa3b080d7820 */ /* 0x048fe20000400000 */
[----:B0-----:R-:W-:Y:S02]  /*06f0*/  FADD.FTZ R4, |R8|, -RZ ;  /* 0x800000ff08047221 */ /* 0x001fe40000010200 */
[C---:B------:R-:W-:Y:S01]  /*0700*/  FSETP.NEU.AND P1, PT, R21.reuse, 128, PT ;  /* 0x430000001500780b */ /* 0x040fe20003f2d000 */
[----:B------:R-:W-:-:S03]  /*0710*/  FFMA.FTZ R18, -R21, 0.693145751953125, R0 ;  /* 0x3f31720015127823 */ /* 0x000fc60000010100 */
[C---:B------:R-:W-:Y:S01]  /*0720*/  FSEL R17, R21.reuse, 127, P1 ;  /* 0x42fe000015117808 */ /* 0x040fe20000800000 */
[C---:B------:R-:W-:Y:S01]  /*0730*/  FFMA.FTZ R18, -R21.reuse, 1.428606765330187045e-06, R18 ;  /* 0x35bfbe8e15127823 */ /* 0x040fe20000010112 */
[----:B------:R-:W-:Y:S01]  /*0740*/  FRND R13, R13 ;  /* 0x0000000d000d7307 */ /* 0x000fe20000201000 */
[----:B------:R-:W-:Y:S02]  /*0750*/  FSEL R21, R21, 127, P1 ;  /* 0x42fe000015157808 */ /* 0x000fe40000800000 */
[----:B------:R-:W-:Y:S01]  /*0760*/  FFMA.FTZ R5, R18, R3, 0.0083824126049876213074 ;  /* 0x3c09566312057423 */ /* 0x000fe20000010003 */
[----:B------:R-:W-:Y:S01]  /*0770*/  FSETP.GEU.AND P0, PT, R4, 0.40999999642372131348, PT ;  /* 0x3ed1eb850400780b */ /* 0x000fe20003f0e000 */
[----:B------:R-:W-:Y:S01]  /*0780*/  FADD.FTZ R16, |R9|, -RZ ;  /* 0x800000ff09107221 */ /* 0x000fe20000010200 */
[----:B------:R-:W-:Y:S01]  /*0790*/  FSETP.GEU.AND P3, PT, R21, -25, PT ;  /* 0xc1c800001500780b */ /* 0x000fe20003f6e000 */
[----:B------:R-:W-:Y:S01]  /*07a0*/  FFMA.FTZ R15, R18, R5, 0.041667830199003219604 ;  /* 0x3d2aabe3120f7423 */ /* 0x000fe20000010005 */
[----:B------:R-:W-:Y:S01]  /*07b0*/  FMUL R5, R9, 1.4426950216293334961 ;  /* 0x3fb8aa3b09057820 */ /* 0x000fe20000400000 */
[----:B------:R5:W0:Y:S01]  /*07c0*/  MUFU.EX2 R14, R17 ;  /* 0x00000011000e7308 */ /* 0x000a220000000800 */
[----:B------:R-:W-:Y:S01]  /*07d0*/  FSETP.GEU.AND P2, PT, R16, 0.40999999642372131348, PT ;  /* 0x3ed1eb851000780b */ /* 0x000fe20003f4e000 */
[----:B------:R-:W-:Y:S01]  /*07e0*/  FFMA.FTZ R19, R18, R15, 0.16666397452354431152 ;  /* 0x3e2aa9f612137423 */ /* 0x000fe2000001000f */
[----:B------:R-:W-:-:S02]  /*07f0*/  FSETP.GT.AND P4, PT, R21, 128, PT ;  /* 0x430000001500780b */ /* 0x000fc40003f84000 */
[----:B------:R-:W-:Y:S01]  /*0800*/  FSETP.NEU.AND P6, PT, R9, RZ, PT ;  /* 0x000000ff0900720b */ /* 0x000fe20003fcd000 */
[----:B------:R-:W-:Y:S02]  /*0810*/  FFMA.FTZ R19, R18, R19, 0.49999994039535522461 ;  /* 0x3efffffe12137423 */ /* 0x000fe40000010013 */
[----:B------:R1:W2:Y:S01]  /*0820*/  FRND R15, R5 ;  /* 0x00000005000f7307 */ /* 0x0002a20000201000 */
[----:B-----5:R-:W-:Y:S01]  /*0830*/  FMUL R17, R10, 1.4426950216293334961 ;  /* 0x3fb8aa3b0a117820 */ /* 0x020fe20000400000 */
[----:B------:R-:W-:Y:S01]  /*0840*/  FMUL R19, R18, R19 ;  /* 0x0000001312137220 */ /* 0x000fe20000400000 */
[----:B------:R-:W-:-:S03]  /*0850*/  FADD.FTZ R20, |R10|, -RZ ;  /* 0x800000ff0a147221 */ /* 0x000fc60000010200 */
[----:B------:R-:W-:Y:S01]  /*0860*/  FFMA.FTZ R19, R18, R19, R18 ;  /* 0x0000001312137223 */ /* 0x000fe20000010012 */
[----:B0-----:R-:W-:Y:S01]  /*0870*/  FADD R21, R14, -1 ;  /* 0xbf8000000e157421 */ /* 0x001fe20000000000 */
[----:B-1----:R-:W-:-:S03]  /*0880*/  FSEL R5, R13, RZ, P0 ;  /* 0x000000ff0d057208 */ /* 0x002fc60000000000 */
[----:B------:R-:W-:Y:S01]  /*0890*/  FFMA.FTZ R19, R14, R19, R21 ;  /* 0x000000130e137223 */ /* 0x000fe20000010015 */
[----:B------:R0:W-:Y:S01]  /*08a0*/  FRND R13, R17 ;  /* 0x00000011000d7307 */ /* 0x0001e20000201000 */
[----:B------:R-:W-:Y:S01]  /*08b0*/  FFMA.FTZ R14, -R5, 0.693145751953125, R8 ;  /* 0x3f317200050e7823 */ /* 0x000fe20000010108 */
[----:B--2---:R-:W-:Y:S01]  /*08c0*/  FSEL R4, R15, RZ, P2 ;  /* 0x000000ff0f047208 */ /* 0x004fe20001000000 */
[----:B------:R-:W-:Y:S01]  /*08d0*/  @!P1 FADD R19, R19, R19 ;  /* 0x0000001313139221 */ /* 0x000fe20000000000 */
[C---:B------:R-:W-:Y:S01]  /*08e0*/  FSETP.NEU.AND P2, PT, R5.reuse, 128, PT ;  /* 0x430000000500780b */ /* 0x040fe20003f4d000 */
[C---:B------:R-:W-:Y:S01]  /*08f0*/  FFMA.FTZ R14, -R5.reuse, 1.428606765330187045e-06, R14 ;  /* 0x35bfbe8e050e7823 */ /* 0x040fe2000001010e */
[C---:B------:R-:W-:Y:S01]  /*0900*/  FSETP.NEU.AND P0, PT, R4.reuse, 128, PT ;  /* 0x430000000400780b */ /* 0x040fe20003f0d000 */
[----:B------:R-:W-:Y:S01]  /*0910*/  FFMA.FTZ R15, -R4, 0.693145751953125, R9 ;  /* 0x3f317200040f7823 */ /* 0x000fe20000010109 */
[----:B------:R-:W-:Y:S01]  /*0920*/  FSEL R16, R5, 127, P2 ;  /* 0x42fe000005107808 */ /* 0x000fe20001000000 */
[----:B------:R-:W-:Y:S01]  /*0930*/  FFMA.FTZ R23, R14, R3, 0.0083824126049876213074 ;  /* 0x3c0956630e177423 */ /* 0x000fe20000010003 */
[----:B------:R-:W-:Y:S01]  /*0940*/  FSEL R19, R19, +INF , !P4 ;  /* 0x7f80000013137808 */ /* 0x000fe20006000000 */
[----:B------:R-:W-:Y:S01]  /*0950*/  FFMA.FTZ R18, -R4, 1.428606765330187045e-06, R15 ;  /* 0x35bfbe8e04127823 */ /* 0x000fe2000001010f */
[----:B0-----:R-:W-:Y:S01]  /*0960*/  FADD R17, R0, R0 ;  /* 0x0000000000117221 */ /* 0x001fe20000000000 */
[----:B------:R-:W-:Y:S01]  /*0970*/  FSEL R15, R4, 127, P0 ;  /* 0x42fe0000040f7808 */ /* 0x000fe20000000000 */
[----:B------:R-:W-:Y:S01]  /*0980*/  FFMA.FTZ R23, R14, R23, 0.041667830199003219604 ;  /* 0x3d2aabe30e177423 */ /* 0x000fe20000010017 */
[C---:B------:R-:W-:Y:S01]  /*0990*/  FFMA.FTZ R21, R18.reuse, R3, 0.0083824126049876213074 ;  /* 0x3c09566312157423 */ /* 0x040fe20000010003 */
[----:B------:R-:W0:Y:S01]  /*09a0*/  MUFU.EX2 R16, R16 ;  /* 0x0000001000107308 */ /* 0x000e220000000800 */
[----:B------:R-:W-:Y:S01]  /*09b0*/  @P5 FSEL R17, R19, -1, P3 ;  /* 0xbf80000013115808 */ /* 0x000fe20001800000 */
[----:B------:R-:W-:Y:S01]  /*09c0*/  FMUL R19, R11, 1.4426950216293334961 ;  /* 0x3fb8aa3b0b137820 */ /* 0x000fe20000400000 */
[----:B------:R-:W-:Y:S01]  /*09d0*/  FFMA.FTZ R21, R18, R21, 0.041667830199003219604 ;  /* 0x3d2aabe312157423 */ /* 0x000fe20000010015 */
[----:B------:R-:W-:Y:S01]  /*09e0*/  FFMA.FTZ R23, R14, R23, 0.16666397452354431152 ;  /* 0x3e2aa9f60e177423 */ /* 0x000fe20000010017 */
[----:B------:R-:W-:-:S02]  /*09f0*/  FSEL R5, R5, 127, P2 ;  /* 0x42fe000005057808 */ /* 0x000fc40001000000 */
[----:B------:R-:W-:Y:S01]  /*0a00*/  FFMA.FTZ R21, R18, R21, 0.16666397452354431152 ;  /* 0x3e2aa9f612157423 */ /* 0x000fe20000010015 */
[----:B------:R-:W1:Y:S01]  /*0a10*/  MUFU.EX2 R15, R15 ;  /* 0x0000000f000f7308 */ /* 0x000e620000000800 */
[----:B------:R-:W-:Y:S01]  /*0a20*/  FFMA.FTZ R23, R14, R23, 0.49999994039535522461 ;  /* 0x3efffffe0e177423 */ /* 0x000fe20000010017 */
[C---:B------:R-:W-:Y:S01]  /*0a30*/  FSETP.GEU.AND P3, PT, R5.reuse, -25, PT ;  /* 0xc1c800000500780b */ /* 0x040fe20003f6e000 */
[----:B------:R-:W-:Y:S01]  /*0a40*/  FFMA.FTZ R21, R18, R21, 0.49999994039535522461 ;  /* 0x3efffffe12157423 */ /* 0x000fe20000010015 */
[----:B------:R-:W-:Y:S01]  /*0a50*/  FSETP.GT.AND P4, PT, R5, 128, PT ;  /* 0x430000000500780b */ /* 0x000fe20003f84000 */
[----:B------:R-:W-:Y:S01]  /*0a60*/  FMUL R23, R14, R23 ;  /* 0x000000170e177220 */ /* 0x000fe20000400000 */
[----:B------:R-:W-:Y:S01]  /*0a70*/  FADD.FTZ R5, |R11|, -RZ ;  /* 0x800000ff0b057221 */ /* 0x000fe20000010200 */
[----:B------:R-:W-:Y:S01]  /*0a80*/  FMUL R21, R18, R21 ;  /* 0x0000001512157220 */ /* 0x000fe20000400000 */
[----:B------:R-:W2:Y:S01]  /*0a90*/  FRND R19, R19 ;  /* 0x0000001300137307 */ /* 0x000ea20000201000 */
[----:B------:R-:W-:Y:S01]  /*0aa0*/  FFMA.FTZ R23, R14, R23, R14 ;  /* 0x000000170e177223 */ /* 0x000fe2000001000e */
[----:B------:R-:W-:Y:S01]  /*0ab0*/  FSETP.GEU.AND P5, PT, R20, 0.40999999642372131348, PT ;  /* 0x3ed1eb851400780b */ /* 0x000fe20003fae000 */
[----:B------:R-:W-:Y:S01]  /*0ac0*/  FFMA.FTZ R18, R18, R21, R18 ;  /* 0x0000001512127223 */ /* 0x000fe20000010012 */
[----:B0-----:R-:W-:Y:S01]  /*0ad0*/  FADD R21, R16, -1 ;  /* 0xbf80000010157421 */ /* 0x001fe20000000000 */
[----:B------:R-:W-:Y:S01]  /*0ae0*/  FSETP.GEU.AND P1, PT, R5, 0.40999999642372131348, PT ;  /* 0x3ed1eb850500780b */ /* 0x000fe20003f2e000 */
[----:B-1----:R-:W-:-:S02]  /*0af0*/  FADD R20, R15, -1 ;  /* 0xbf8000000f147421 */ /* 0x002fc40000000000 */
[----:B------:R-:W-:Y:S01]  /*0b00*/  FFMA.FTZ R5, R16, R23, R21 ;  /* 0x0000001710057223 */ /* 0x000fe20000010015 */
[----:B------:R-:W-:Y:S01]  /*0b10*/  FSEL R21, R13, RZ, P5 ;  /* 0x000000ff0d157208 */ /* 0x000fe20002800000 */
[----:B------:R-:W-:Y:S01]  /*0b20*/  FADD R16, R9, R9 ;  /* 0x0000000909107221 */ /* 0x000fe20000000000 */
[----:B------:R-:W-:Y:S01]  /*0b30*/  FFMA.FTZ R13, R15, R18, R20 ;  /* 0x000000120f0d7223 */ /* 0x000fe20000010014 */
[----:B------:R-:W-:Y:S01]  /*0b40*/  FSEL R22, R4, 127, P0 ;  /* 0x42fe000004167808 */ /* 0x000fe20000000000 */
[----:B------:R-:W-:Y:S01]  /*0b50*/  @!P2 FADD R5, R5, R5 ;  /* 0x000000050505a221 */ /* 0x000fe20000000000 */
[----:B------:R-:W-:Y:S01]  /*0b60*/  FFMA.FTZ R20, -R21, 0.693145751953125, R10 ;  /* 0x3f31720015147823 */ /* 0x000fe2000001010a */
[----:B--2---:R-:W-:Y:S01]  /*0b70*/  FSEL R14, R19, RZ, P1 ;  /* 0x000000ff130e7208 */ /* 0x004fe20000800000 */
[----:B------:R-:W-:Y:S01]  /*0b80*/  @!P0 FADD R13, R13, R13 ;  /* 0x0000000d0d0d8221 */ /* 0x000fe20000000000 */
[C---:B------:R-:W-:Y:S01]  /*0b90*/  FSETP.NEU.AND P1, PT, R21.reuse, 128, PT ;  /* 0x430000001500780b */ /* 0x040fe20003f2d000 */
[C---:B------:R-:W-:Y:S01]  /*0ba0*/  FFMA.FTZ R20, -R21.reuse, 1.428606765330187045e-06, R20 ;  /* 0x35bfbe8e15147823 */ /* 0x040fe20000010114 */
[C---:B------:R-:W-:Y:S01]  /*0bb0*/  FSETP.NEU.AND P0, PT, R14.reuse, 128, PT ;  /* 0x430000000e00780b */ /* 0x040fe20003f0d000 */
[----:B------:R-:W-:Y:S01]  /*0bc0*/  FFMA.FTZ R19, -R14, 0.693145751953125, R11 ;  /* 0x3f3172000e137823 */ /* 0x000fe2000001010b */
[C---:B------:R-:W-:Y:S01]  /*0bd0*/  FSETP.NEU.AND P5, PT, R8.reuse, RZ, PT ;  /* 0x000000ff0800720b */ /* 0x040fe20003fad000 */
[----:B------:R-:W-:Y:S01]  /*0be0*/  FADD R15, R8, R8 ;  /* 0x00000008080f7221 */ /* 0x000fe20000000000 */
[----:B------:R-:W-:Y:S01]  /*0bf0*/  FSETP.GT.AND P2, PT, R22, 128, PT ;  /* 0x430000001600780b */ /* 0x000fe20003f44000 */
[----:B------:R-:W-:Y:S01]  /*0c00*/  FFMA.FTZ R18, -R14, 1.428606765330187045e-06, R19 ;  /* 0x35bfbe8e0e127823 */ /* 0x000fe20000010113 */
[----:B------:R-:W-:Y:S01]  /*0c10*/  FSEL R19, R21, 127, P1 ;  /* 0x42fe000015137808 */ /* 0x000fe20000800000 */
[-C--:B------:R-:W-:Y:S01]  /*0c20*/  FFMA.FTZ R21, R20, R3.reuse, 0.0083824126049876213074 ;  /* 0x3c09566314157423 */ /* 0x080fe20000010003 */
[----:B------:R-:W-:Y:S01]  /*0c30*/  FSEL R13, R13, +INF , !P2 ;  /* 0x7f8000000d0d7808 */ /* 0x000fe20005000000 */
[----:B------:R-:W-:Y:S01]  /*0c40*/  FFMA.FTZ R25, R18, R3, 0.0083824126049876213074 ;  /* 0x3c09566312197423 */ /* 0x000fe20000010003 */
[----:B------:R-:W0:Y:S01]  /*0c50*/  MUFU.EX2 R4, R19 ;  /* 0x0000001300047308 */ /* 0x000e220000000800 */
[----:B------:R-:W-:Y:S01]  /*0c60*/  FFMA.FTZ R23, R20, R21, 0.041667830199003219604 ;  /* 0x3d2aabe314177423 */ /* 0x000fe20000010015 */
[----:B------:R-:W-:Y:S01]  /*0c70*/  FSEL R21, R14, 127, P0 ;  /* 0x42fe00000e157808 */ /* 0x000fe20000000000 */
[----:B------:R-:W-:Y:S01]  /*0c80*/  FFMA.FTZ R25, R18, R25, 0.041667830199003219604 ;  /* 0x3d2aabe312197423 */ /* 0x000fe20000010019 */
[----:B------:R-:W-:Y:S01]  /*0c90*/  FSETP.GEU.AND P2, PT, R22, -25, PT ;  /* 0xc1c800001600780b */ /* 0x000fe20003f4e000 */
[----:B------:R-:W-:Y:S01]  /*0ca0*/  FFMA.FTZ R23, R20, R23, 0.16666397452354431152 ;  /* 0x3e2aa9f614177423 */ /* 0x000fe20000010017 */
[----:B------:R-:W-:Y:S01]  /*0cb0*/  FSEL R5, R5, +INF , !P4 ;  /* 0x7f80000005057808 */ /* 0x000fe20006000000 */
[----:B------:R-:W-:Y:S01]  /*0cc0*/  FFMA.FTZ R25, R18, R25, 0.16666397452354431152 ;  /* 0x3e2aa9f612197423 */ /* 0x000fe20000010019 */
[----:B------:R-:W1:Y:S01]  /*0cd0*/  MUFU.EX2 R21, R21 ;  /* 0x0000001500157308 */ /* 0x000e620000000800 */
[----:B------:R-:W-:Y:S01]  /*0ce0*/  FFMA.FTZ R23, R20, R23, 0.49999994039535522461 ;  /* 0x3efffffe14177423 */ /* 0x000fe20000010017 */
[----:B------:R-:W-:Y:S01]  /*0cf0*/  @P6 FSEL R16, R13, -1, P2 ;  /* 0xbf8000000d106808 */ /* 0x000fe20001000000 */
[----:B------:R-:W-:Y:S01]  /*0d00*/  FFMA.FTZ R25, R18, R25, 0.49999994039535522461 ;  /* 0x3efffffe12197423 */ /* 0x000fe20000010019 */
[----:B------:R-:W-:Y:S01]  /*0d10*/  @P5 FSEL R15, R5, -1, P3 ;  /* 0xbf800000050f5808 */ /* 0x000fe20001800000 */
[----:B------:R-:W-:Y:S01]  /*0d20*/  FMUL R23, R20, R23 ;  /* 0x0000001714177220 */ /* 0x000fe20000400000 */
[----:B----4-:R-:W-:Y:S01]  /*0d30*/  FMUL R5, R6, 1.4426950216293334961 ;  /* 0x3fb8aa3b06057820 */ /* 0x010fe20000400000 */
[----:B0-----:R-:W-:Y:S01]  /*0d40*/  FADD R13, R4, -1 ;  /* 0xbf800000040d7421 */ /* 0x001fe20000000000 */
[----:B------:R-:W-:Y:S01]  /*0d50*/  FMUL R25, R18, R25 ;  /* 0x0000001912197220 */ /* 0x000fe20000400000 */
[----:B------:R-:W-:Y:S01]  /*0d60*/  FFMA.FTZ R23, R20, R23, R20 ;  /* 0x0000001714177223 */ /* 0x000fe20000010014 */
[----:B------:R-:W-:-:S02]  /*0d70*/  FSETP.GT.AND P6, PT, R19, 128, PT ;  /* 0x430000001300780b */ /* 0x000fc40003fc4000 */
[----:B------:R-:W-:Y:S01]  /*0d80*/  FFMA.FTZ R18, R18, R25, R18 ;  /* 0x0000001912127223 */ /* 0x000fe20000010012 */
[----:B------:R-:W-:Y:S01]  /*0d90*/  FFMA.FTZ R23, R4, R23, R13 ;  /* 0x0000001704177223 */ /* 0x000fe2000001000d */
[----:B------:R-:W-:Y:S01]  /*0da0*/  FMUL R4, R7, 1.4426950216293334961 ;  /* 0x3fb8aa3b07047820 */ /* 0x000fe20000400000 */
[----:B-1----:R-:W-:Y:S01]  /*0db0*/  FADD R20, R21, -1 ;  /* 0xbf80000015147421 */ /* 0x002fe20000000000 */
[----:B------:R-:W0:Y:S01]  /*0dc0*/  FRND R5, R5 ;  /* 0x0000000500057307 */ /* 0x000e220000201000 */
[----:B------:R-:W-:Y:S01]  /*0dd0*/  @!P1 FADD R23, R23, R23 ;  /* 0x0000001717179221 */ /* 0x000fe20000000000 */
[----:B------:R-:W-:Y:S01]  /*0de0*/  FSETP.NEU.AND P3, PT, R11, RZ, PT ;  /* 0x000000ff0b00720b */ /* 0x000fe20003f6d000 */
[----:B------:R-:W-:Y:S01]  /*0df0*/  FFMA.FTZ R21, R21, R18, R20 ;  /* 0x0000001215157223 */ /* 0x000fe20000010014 */
[----:B------:R-:W-:Y:S01]  /*0e00*/  FMUL R20, R12, 1.4426950216293334961 ;  /* 0x3fb8aa3b0c147820 */ /* 0x000fe20000400000 */
[----:B------:R-:W-:Y:S01]  /*0e10*/  FADD.FTZ R18, |R6|, -RZ ;  /* 0x800000ff06127221 */ /* 0x000fe20000010200 */
[----:B------:R-:W-:Y:S01]  /*0e20*/  FADD.FTZ R13, |R7|, -RZ ;  /* 0x800000ff070d7221 */ /* 0x000fe20000010200 */
[----:B------:R-:W-:Y:S01]  /*0e30*/  FSEL R14, R14, 127, P0 ;  /* 0x42fe00000e0e7808 */ /* 0x000fe20000000000 */
[----:B------:R-:W1:Y:S01]  /*0e40*/  FRND R4, R4 ;  /* 0x0000000400047307 */ /* 0x000e620000201000 */
[----:B------:R-:W-:Y:S01]  /*0e50*/  @!P0 FADD R21, R21, R21 ;  /* 0x0000001515158221 */ /* 0x000fe20000000000 */
[----:B------:R-:W-:-:S02]  /*0e60*/  FSETP.GEU.AND P1, PT, R18, 0.40999999642372131348, PT ;  /* 0x3ed1eb851200780b */ /* 0x000fc40003f2e000 */
[----:B------:R-:W-:Y:S02]  /*0e70*/  FSEL R23, R23, +INF , !P6 ;  /* 0x7f80000017177808 */ /* 0x000fe40007000000 */
[----:B------:R-:W-:Y:S02]  /*0e80*/  FSETP.GEU.AND P4, PT, R19, -25, PT ;  /* 0xc1c800001300780b */ /* 0x000fe40003f8e000 */
[----:B------:R-:W2:Y:S01]  /*0e90*/  FRND R20, R20 ;  /* 0x0000001400147307 */ /* 0x000ea20000201000 */
[----:B------:R-:W-:Y:S02]  /*0ea0*/  FSETP.GT.AND P0, PT, R14, 128, PT ;  /* 0x430000000e00780b */ /* 0x000fe40003f04000 */
[----:B------:R-:W-:Y:S01]  /*0eb0*/  FSETP.GEU.AND P6, PT, R13, 0.40999999642372131348, PT ;  /* 0x3ed1eb850d00780b */ /* 0x000fe20003fce000 */
[----:B------:R-:W-:Y:S01]  /*0ec0*/  FADD R13, R10, R10 ;  /* 0x0000000a0a0d7221 */ /* 0x000fe20000000000 */
[----:B0-----:R-:W-:Y:S01]  /*0ed0*/  FSEL R19, R5, RZ, P1 ;  /* 0x000000ff05137208 */ /* 0x001fe20000800000 */
[----:B------:R-:W-:Y:S01]  /*0ee0*/  FADD.FTZ R5, |R12|, -RZ ;  /* 0x800000ff0c057221 */ /* 0x000fe20000010200 */
[----:B------:R-:W-:-:S02]  /*0ef0*/  FSETP.NEU.AND P5, PT, R10, RZ, PT ;  /* 0x000000ff0a00720b */ /* 0x000fc40003fad000 */
[----:B------:R-:W-:Y:S01]  /*0f00*/  FSETP.GEU.AND P2, PT, R14, -25, PT ;  /* 0xc1c800000e00780b */ /* 0x000fe20003f4e000 */
[----:B------:R-:W-:Y:S01]  /*0f10*/  FADD R14, R11, R11 ;  /* 0x0000000b0b0e7221 */ /* 0x000fe20000000000 */
[----:B------:R-:W-:Y:S02]  /*0f20*/  FSEL R21, R21, +INF , !P0 ;  /* 0x7f80000015157808 */ /* 0x000fe40004000000 */
[----:B-1----:R-:W-:Y:S01]  /*0f30*/  FSEL R18, R4, RZ, P6 ;  /* 0x000000ff04127208 */ /* 0x002fe20003000000 */
[----:B------:R-:W-:Y:S01]  /*0f40*/  FFMA.FTZ R4, -R19, 0.693145751953125, R6 ;  /* 0x3f31720013047823 */ /* 0x000fe20000010106 */
[----:B------:R-:W-:Y:S02]  /*0f50*/  @P3 FSEL R14, R21, -1, P2 ;  /* 0xbf800000150e3808 */ /* 0x000fe40001000000 */
[----:B------:R-:W-:Y:S01]  /*0f60*/  FSETP.GEU.AND P0, PT, R5, 0.40999999642372131348, PT ;  /* 0x3ed1eb850500780b */ /* 0x000fe20003f0e000 */
[----:B------:R-:W-:Y:S01]  /*0f70*/  FFMA.FTZ R21, -R18, 0.693145751953125, R7 ;  /* 0x3f31720012157823 */ /* 0x000fe20000010107 */
[C---:B------:R-:W-:Y:S01]  /*0f80*/  FFMA.FTZ R4, -R19.reuse, 1.428606765330187045e-06, R4 ;  /* 0x35bfbe8e13047823 */ /* 0x040fe20000010104 */
[----:B------:R-:W-:-:S02]  /*0f90*/  FSETP.NEU.AND P6, PT, R19, 128, PT ;  /* 0x430000001300780b */ /* 0x000fc40003fcd000 */
[----:B--2---:R-:W-:Y:S01]  /*0fa0*/  FSEL R5, R20, RZ, P0 ;  /* 0x000000ff14057208 */ /* 0x004fe20000000000 */
[----:B------:R-:W-:Y:S01]  /*0fb0*/  FFMA.FTZ R20, -R18, 1.428606765330187045e-06, R21 ;  /* 0x35bfbe8e12147823 */ /* 0x000fe20000010115 */
[-C--:B------:R-:W-:Y:S01]  /*0fc0*/  FFMA.FTZ R21, R4, R3.reuse, 0.0083824126049876213074 ;  /* 0x3c09566304157423 */ /* 0x080fe20000010003 */
[----:B------:R-:W-:Y:S02]  /*0fd0*/  FSETP.NEU.AND P1, PT, R18, 128, PT ;  /* 0x430000001200780b */ /* 0x000fe40003f2d000 */
[----:B------:R-:W-:Y:S01]  /*0fe0*/  @P5 FSEL R13, R23, -1, P4 ;  /* 0xbf800000170d5808 */ /* 0x000fe20002000000 */
[----:B------:R-:W-:Y:S01]  /*0ff0*/  FFMA.FTZ R25, R20, R3, 0.0083824126049876213074 ;  /* 0x3c09566314197423 */ /* 0x000fe20000010003 */
[----:B------:R-:W-:Y:S01]  /*1000*/  FFMA.FTZ R23, R4, R21, 0.041667830199003219604 ;  /* 0x3d2aabe304177423 */ /* 0x000fe20000010015 */
[----:B------:R-:W-:Y:S01]  /*1010*/  FSEL R22, R19, 127, P6 ;  /* 0x42fe000013167808 */ /* 0x000fe20003000000 */
[C---:B------:R-:W-:Y:S01]  /*1020*/  FFMA.FTZ R24, -R5.reuse, 0.693145751953125, R12 ;  /* 0x3f31720005187823 */ /* 0x040fe2000001010c */
[----:B------:R-:W-:Y:S01]  /*1030*/  FSEL R21, R18, 127, P1 ;  /* 0x42fe000012157808 */ /* 0x000fe20000800000 */
[----:B------:R-:W-:Y:S01]  /*1040*/  FFMA.FTZ R25, R20, R25, 0.041667830199003219604 ;  /* 0x3d2aabe314197423 */ /* 0x000fe20000010019 */
[----:B------:R0:W1:Y:S01]  /*1050*/  MUFU.EX2 R19, R22 ;  /* 0x0000001600137308 */ /* 0x0000620000000800 */
[----:B------:R-:W-:Y:S01]  /*1060*/  FFMA.FTZ R23, R4, R23, 0.16666397452354431152 ;  /* 0x3e2aa9f604177423 */ /* 0x000fe20000010017 */
[----:B------:R-:W-:Y:S01]  /*1070*/  FSETP.GEU.AND P3, PT, R22, -25, PT ;  /* 0xc1c800001600780b */ /* 0x000fe20003f6e000 */
[----:B------:R-:W-:Y:S01]  /*1080*/  FFMA.FTZ R25, R20, R25, 0.16666397452354431152 ;  /* 0x3e2aa9f614197423 */ /* 0x000fe20000010019 */
[----:B------:R-:W-:Y:S01]  /*1090*/  FSETP.GT.AND P5, PT, R22, 128, PT ;  /* 0x430000001600780b */ /* 0x000fe20003fa4000 */
[----:B------:R-:W-:Y:S01]  /*10a0*/  FFMA.FTZ R23, R4, R23, 0.49999994039535522461 ;  /* 0x3efffffe04177423 */ /* 0x000fe20000010017 */
[C---:B------:R-:W-:Y:S01]  /*10b0*/  FSETP.NEU.AND P0, PT, R5.reuse, 128, PT ;  /* 0x430000000500780b */ /* 0x040fe20003f0d000 */
[----:B------:R-:W-:Y:S01]  /*10c0*/  FFMA.FTZ R25, R20, R25, 0.49999994039535522461 ;  /* 0x3efffffe14197423 */ /* 0x000fe20000010019 */
[----:B------:R-:W2:Y:S01]  /*10d0*/  MUFU.EX2 R21, R21 ;  /* 0x0000001500157308 */ /* 0x000ea20000000800 */
[----:B0-----:R-:W-:Y:S01]  /*10e0*/  FFMA.FTZ R22, -R5, 1.428606765330187045e-06, R24 ;  /* 0x35bfbe8e05167823 */ /* 0x001fe20000010118 */
[----:B------:R-:W-:Y:S01]  /*10f0*/  FMUL R23, R4, R23 ;  /* 0x0000001704177220 */ /* 0x000fe20000400000 */
[----:B------:R-:W-:Y:S01]  /*1100*/  FMUL R25, R20, R25 ;  /* 0x0000001914197220 */ /* 0x000fe20000400000 */
[----:B------:R-:W-:Y:S01]  /*1110*/  FSETP.NEU.AND P2, PT, R7, RZ, PT ;  /* 0x000000ff0700720b */ /* 0x000fe20003f4d000 */
[----:B------:R-:W-:Y:S01]  /*1120*/  FFMA.FTZ R3, R22, R3, 0.0083824126049876213074 ;  /* 0x3c09566316037423 */ /* 0x000fe20000010003 */
[----:B------:R-:W-:Y:S01]  /*1130*/  FFMA.FTZ R4, R4, R23, R4 ;  /* 0x0000001704047223 */ /* 0x000fe20000010004 */
[----:B------:R-:W-:Y:S01]  /*1140*/  FFMA.FTZ R24, R20, R25, R20 ;  /* 0x0000001914187223 */ /* 0x000fe20000010014 */
[----:B-1----:R-:W-:Y:S01]  /*1150*/  FADD R20, R19, -1 ;  /* 0xbf80000013147421 */ /* 0x002fe20000000000 */
[----:B------:R-:W-:Y:S01]  /*1160*/  FFMA.FTZ R23, R22, R3, 0.041667830199003219604 ;  /* 0x3d2aabe316177423 */ /* 0x000fe20000010003 */
[----:B------:R-:W-:-:S02]  /*1170*/  FSEL R3, R5, 127, P0 ;  /* 0x42fe000005037808 */ /* 0x000fc40000000000 */
[----:B------:R-:W-:Y:S01]  /*1180*/  FFMA.FTZ R20, R19, R4, R20 ;  /* 0x0000000413147223 */ /* 0x000fe20000010014 */
[----:B------:R-:W-:Y:S01]  /*1190*/  FFMA.FTZ R19, R22, R23, 0.16666397452354431152 ;  /* 0x3e2aa9f616137423 */ /* 0x000fe20000010017 */
[----:B------:R-:W0:Y:S01]  /*11a0*/  LDC.64 R4, c[0x0][0x220] ;  /* 0x00008800ff047b82 */ /* 0x000e220000000a00 */
[C---:B--2---:R-:W-:Y:S01]  /*11b0*/  FADD R26, R21.reuse, -1 ;  /* 0xbf800000151a7421 */ /* 0x044fe20000000000 */
[----:B------:R-:W-:Y:S01]  /*11c0*/  FSEL R18, R18, 127, P1 ;  /* 0x42fe000012127808 */ /* 0x000fe20000800000 */
[----:B------:R-:W-:Y:S01]  /*11d0*/  FFMA.FTZ R19, R22, R19, 0.49999994039535522461 ;  /* 0x3efffffe16137423 */ /* 0x000fe20000010013 */
[----:B------:R-:W-:Y:S01]  /*11e0*/  FSETP.NEU.AND P4, PT, R6, RZ, PT ;  /* 0x000000ff0600720b */ /* 0x000fe20003f8d000 */
[----:B------:R-:W-:Y:S01]  /*11f0*/  FFMA.FTZ R23, R21, R24, R26 ;  /* 0x0000001815177223 */ /* 0x000fe2000001001a */
[----:B------:R-:W-:Y:S01]  /*1200*/  @!P6 FADD R20, R20, R20 ;  /* 0x000000141414e221 */ /* 0x000fe20000000000 */
[----:B------:R-:W1:Y:S01]  /*1210*/  MUFU.EX2 R21, R3 ;  /* 0x0000000300157308 */ /* 0x000e620000000800 */
[----:B------:R-:W-:Y:S01]  /*1220*/  FMUL R19, R22, R19 ;  /* 0x0000001316137220 */ /* 0x000fe20000400000 */
[----:B------:R-:W-:Y:S01]  /*1230*/  @!P1 FADD R23, R23, R23 ;  /* 0x0000001717179221 */ /* 0x000fe20000000000 */
[----:B------:R-:W-:-:S02]  /*1240*/  FSETP.GT.AND P6, PT, R18, 128, PT ;  /* 0x430000001200780b */ /* 0x000fc40003fc4000 */
[----:B------:R-:W-:Y:S01]  /*1250*/  FFMA.FTZ R22, R22, R19, R22 ;  /* 0x0000001316167223 */ /* 0x000fe20000010016 */
[----:B------:R-:W-:Y:S01]  /*1260*/  FSETP.GEU.AND P1, PT, R18, -25, PT ;  /* 0xc1c800001200780b */ /* 0x000fe20003f2e000 */
[----:B------:R-:W-:Y:S01]  /*1270*/  FADD R18, R7, R7 ;  /* 0x0000000707127221 */ /* 0x000fe20000000000 */
[----:B------:R-:W-:Y:S01]  /*1280*/  FSEL R23, R23, +INF , !P6 ;  /* 0x7f80000017177808 */ /* 0x000fe20007000000 */
[----:B------:R-:W-:Y:S01]  /*1290*/  FADD R19, R6, R6 ;  /* 0x0000000606137221 */ /* 0x000fe20000000000 */
[----:B------:R-:W-:Y:S02]  /*12a0*/  FSEL R20, R20, +INF , !P5 ;  /* 0x7f80000014147808 */ /* 0x000fe40006800000 */
[----:B------:R-:W-:Y:S02]  /*12b0*/  @P2 FSEL R18, R23, -1, P1 ;  /* 0xbf80000017122808 */ /* 0x000fe40000800000 */
[----:B------:R-:W-:Y:S01]  /*12c0*/  FSETP.GT.AND P2, PT, R0, RZ, PT ;  /* 0x000000ff0000720b */ /* 0x000fe20003f44000 */
[----:B-1----:R-:W-:Y:S01]  /*12d0*/  FADD R24, R21, -1 ;  /* 0xbf80000015187421 */ /* 0x002fe20000000000 */
[----:B------:R-:W-:-:S02]  /*12e0*/  FSETP.GT.AND P5, PT, R3, 128, PT ;  /* 0x430000000300780b */ /* 0x000fc40003fa4000 */
[----:B------:R-:W-:Y:S01]  /*12f0*/  FSETP.GEU.AND P1, PT, R3, -25, PT ;  /* 0xc1c800000300780b */ /* 0x000fe20003f2e000 */
[----:B------:R-:W-:Y:S01]  /*1300*/  FFMA.FTZ R21, R21, R22, R24 ;  /* 0x0000001615157223 */ /* 0x000fe20000010018 */
[----:B------:R-:W-:Y:S01]  /*1310*/  @P4 FSEL R19, R20, -1, P3 ;  /* 0xbf80000014134808 */ /* 0x000fe20001800000 */
[----:B0-----:R-:W-:Y:S01]  /*1320*/  IMAD.WIDE R2, R2, 0x4, R4 ;  /* 0x0000000402027825 */ /* 0x001fe200078e0204 */
[----:B------:R-:W-:-:S03]  /*1330*/  FSEL R4, R0, R17, P2 ;  /* 0x0000001100047208 */ /* 0x000fc60001000000 */
[----:B------:R-:W-:Y:S01]  /*1340*/  @!P0 FADD R21, R21, R21 ;  /* 0x0000001515158221 */ /* 0x000fe20000000000 */
[----:B------:R-:W-:Y:S02]  /*1350*/  FSETP.NEU.AND P0, PT, R12, RZ, PT ;  /* 0x000000ff0c00720b */ /* 0x000fe40003f0d000 */
[----:B------:R-:W-:Y:S02]  /*1360*/  FSETP.GT.AND P3, PT, R9, RZ, PT ;  /* 0x000000ff0900720b */ /* 0x000fe40003f64000 */
[----:B------:R-:W-:Y:S02]  /*1370*/  FSEL R21, R21, +INF , !P5 ;  /* 0x7f80000015157808 */ /* 0x000fe40006800000 */
[----:B------:R-:W-:Y:S02]  /*1380*/  FSETP.GT.AND P2, PT, R10, RZ, PT ;  /* 0x000000ff0a00720b */ /* 0x000fe40003f44000 */
[----:B------:R-:W-:Y:S02]  /*1390*/  FSEL R9, R9, R16, P3 ;  /* 0x0000001009097208 */ /* 0x000fe40001800000 */
[----:B------:R-:W-:-:S02]  /*13a0*/  FSEL R21, R21, -1, P1 ;  /* 0xbf80000015157808 */ /* 0x000fc40000800000 */
[----:B------:R-:W-:Y:S01]  /*13b0*/  FSEL R5, R10, R13, P2 ;  /* 0x0000000d0a057208 */ /* 0x000fe20001000000 */
[----:B------:R-:W-:Y:S01]  /*13c0*/  @!P0 FADD R21, R12, R12 ;  /* 0x0000000c0c158221 */ /* 0x000fe20000000000 */
[----:B------:R-:W-:Y:S02]  /*13d0*/  FSETP.GT.AND P3, PT, R11, RZ, PT ;  /* 0x000000ff0b00720b */ /* 0x000fe40003f64000 */
[----:B------:R-:W-:Y:S02]  /*13e0*/  FSETP.GT.AND P2, PT, R7, RZ, PT ;  /* 0x000000ff0700720b */ /* 0x000fe40003f44000 */
[----:B------:R-:W-:Y:S02]  /*13f0*/  FSETP.GT.AND P4, PT, R8, RZ, PT ;  /* 0x000000ff0800720b */ /* 0x000fe40003f84000 */
[----:B------:R-:W-:Y:S02]  /*1400*/  FSETP.GT.AND P1, PT, R6, RZ, PT ;  /* 0x000000ff0600720b */ /* 0x000fe40003f24000 */
[----:B------:R-:W-:-:S02]  /*1410*/  FSETP.GT.AND P0, PT, R12, RZ, PT ;  /* 0x000000ff0c00720b */ /* 0x000fc40003f04000 */
[----:B------:R-:W-:Y:S02]  /*1420*/  FSEL R10, R11, R14, P3 ;  /* 0x0000000e0b0a7208 */ /* 0x000fe40001800000 */
[----:B------:R-:W-:Y:S02]  /*1430*/  FSEL R11, R7, R18, P2 ;  /* 0x00000012070b7208 */ /* 0x000fe40001000000 */
[----:B------:R-:W-:Y:S02]  /*1440*/  FSEL R8, R8, R15, P4 ;  /* 0x0000000f08087208 */ /* 0x000fe40002000000 */
[----:B------:R-:W-:Y:S02]  /*1450*/  FSEL R6, R6, R19, P1 ;  /* 0x0000001306067208 */ /* 0x000fe40000800000 */
[----:B------:R-:W-:Y:S01]  /*1460*/  FSEL R7, R12, R21, P0 ;  /* 0x000000150c077208 */ /* 0x000fe20000000000 */
[----:B------:R-:W-:Y:S04]  /*1470*/  STG.E.128 desc[UR4][R2.64], R8 ;  /* 0x0000000802007986 */ /* 0x000fe8000c101d04 */
[----:B------:R-:W-:Y:S01]  /*1480*/  STG.E.128 desc[UR4][R2.64+0x800], R4 ;  /* 0x0008000402007986 */ /* 0x000fe2000c101d04 */
[----:B------:R-:W-:Y:S05]  /*1490*/  EXIT ;  /* 0x000000000000794d */ /* 0x000fea0003800000 */
.L_x_0:
[----:B------:R-:W-:-:S00]  /*14a0*/  BRA `(.L_x_0) ;  /* 0xfffffffc00fc7947 */ /* 0x000fc0000383ffff */
[----:B------:R-:W-:-:S00]  /*14b0*/  NOP ;  /* 0x0000000000007918 */ /* 0x000fc00000000000 */
        /* <DEDUP_REMOVED lines=12> */
.L_x_1:


//--------------------- .nv.global.init           --------------------------
	.section	.nv.global.init,"aw",@progbits
.nv.global.init:
	.type		_$_str,@object
	.size		_$_str,(.L_0 - _$_str)
_$_str:
        /*0000*/ 	.byte	0x5f, 0x5f, 0x43, 0x55, 0x44, 0x41, 0x5f, 0x46, 0x54, 0x5a, 0x00
.L_0:


//--------------------- .nv.constant0.triton_poi_fused__unsafe_index_elu_24 --------------------------
	.section	.nv.constant0.triton_poi_fused__unsafe_index_elu_24,"a",@progbits
	.sectionflags	@""
	.align	4
.nv.constant0.triton_poi_fused__unsafe_index_elu_24:
	.zero		556
